//
// Generated by NVIDIA NVVM Compiler
//
// Compiler Build ID: CL-36424714
// Cuda compilation tools, release 13.0, V13.0.88
// Based on NVVM 20.0.0
//

.version 9.0
.target sm_100
.address_size 64

	// .globl	_Z6kernelPiii

.visible .entry _Z6kernelPiii(
	.param .u64 .ptr .align 1 _Z6kernelPiii_param_0,
	.param .u32 _Z6kernelPiii_param_1,
	.param .u32 _Z6kernelPiii_param_2
)
{
	.reg .b32 	%r<11>;
	.reg .b64 	%rd<5>;

	ld.param.u64 	%rd1, [_Z6kernelPiii_param_0];
	ld.param.u32 	%r1, [_Z6kernelPiii_param_1];
	cvta.to.global.u64 	%rd2, %rd1;
	mov.u32 	%r2, %ctaid.x;
	mov.u32 	%r3, %ntid.x;
	mov.u32 	%r4, %tid.x;
	mad.lo.s32 	%r5, %r2, %r3, %r4;
	mov.u32 	%r6, %ctaid.y;
	mov.u32 	%r7, %ntid.y;
	mov.u32 	%r8, %tid.y;
	mad.lo.s32 	%r9, %r6, %r7, %r8;
	mad.lo.s32 	%r10, %r1, %r9, %r5;
	mul.wide.s32 	%rd3, %r10, 4;
	add.s64 	%rd4, %rd2, %rd3;
	st.global.u32 	[%rd4], %r10;
	ret;

}


// ===== COMPILED SASS (sm_100) =====

	.target	sm_100

	.elftype	@"ET_EXEC"


//--------------------- .note.nv.tkinfo           --------------------------
	.section	.note.nv.tkinfo,"",@"SHT_NOTE"
	.sectionflags	@"SHF_NOTE_NV_TKINFO"
	.tkinfo
        /*0018*/ 	.word	0x00000002
        /*0030*/ 	.string	""
        /*0030*/ 	.string	"ptxas"
        /*0030*/ 	.string	"Cuda compilation tools, release 13.0, V13.0.88"
        /*0030*/ 	.string	"Build cuda_13.0.r13.0/compiler.36424714_0"
        /*0030*/ 	.string	"-arch sm_100 -m 64 "



//--------------------- .note.nv.cuinfo           --------------------------
	.section	.note.nv.cuinfo,"",@"SHT_NOTE"
	.sectionflags	@"SHF_NOTE_NV_CUINFO"
        /*0018*/ 	.short	0x0002
        /*001a*/ 	.short	0x0064
        /*001c*/ 	.short	0x0082
	.zero		2


//--------------------- .nv.info                  --------------------------
	.section	.nv.info,"",@"SHT_CUDA_INFO"
	.align	4


	//----- nvinfo : EIATTR_REGCOUNT
	.align		4
        /*0000*/ 	.byte	0x04, 0x2f
        /*0002*/ 	.short	(.L_1 - .L_0)
	.align		4
.L_0:
        /*0004*/ 	.word	index@(_Z6kernelPiii)
        /*0008*/ 	.word	0x0000000a


	//----- nvinfo : EIATTR_FRAME_SIZE
	.align		4
.L_1:
        /*000c*/ 	.byte	0x04, 0x11
        /*000e*/ 	.short	(.L_3 - .L_2)
	.align		4
.L_2:
        /*0010*/ 	.word	index@(_Z6kernelPiii)
        /*0014*/ 	.word	0x00000000


	//----- nvinfo : EIATTR_MIN_STACK_SIZE
	.align		4
.L_3:
        /*0018*/ 	.byte	0x04, 0x12
        /*001a*/ 	.short	(.L_5 - .L_4)
	.align		4
.L_4:
        /*001c*/ 	.word	index@(_Z6kernelPiii)
        /*0020*/ 	.word	0x00000000
.L_5:


//--------------------- .nv.compat                --------------------------
	.section	.nv.compat,"",@"SHT_CUDA_COMPAT_INFO"
	.align	4
        /*0000*/ 	.byte	0x02, 0x09, 0x00, 0x00, 0x02, 0x02, 0x01, 0x00, 0x02, 0x05, 0x05, 0x00, 0x03, 0x07, 0x01, 0x01
        /*0010*/ 	.byte	0x02, 0x03, 0x00, 0x00, 0x02, 0x06, 0x01, 0x00, 0x04, 0x0b, 0x08, 0x00, 0x09, 0x00, 0x00, 0x00
        /*0020*/ 	.byte	0x00, 0x00, 0x00, 0x00


//--------------------- .nv.info._Z6kernelPiii    --------------------------
	.section	.nv.info._Z6kernelPiii,"",@"SHT_CUDA_INFO"
	.sectionflags	@""
	.align	4


	//----- nvinfo : EIATTR_CUDA_API_VERSION
	.align		4
        /*0000*/ 	.byte	0x04, 0x37
        /*0002*/ 	.short	(.L_7 - .L_6)
.L_6:
        /*0004*/ 	.word	0x00000082


	//----- nvinfo : EIATTR_KPARAM_INFO
	.align		4
.L_7:
        /*0008*/ 	.byte	0x04, 0x17
        /*000a*/ 	.short	(.L_9 - .L_8)
.L_8:
        /*000c*/ 	.word	0x00000000
        /*0010*/ 	.short	0x0002
        /*0012*/ 	.short	0x000c
        /*0014*/ 	.byte	0x00, 0xf0, 0x11, 0x00


	//----- nvinfo : EIATTR_KPARAM_INFO
	.align		4
.L_9:
        /*0018*/ 	.byte	0x04, 0x17
        /*001a*/ 	.short	(.L_11 - .L_10)
.L_10:
        /*001c*/ 	.word	0x00000000
        /*0020*/ 	.short	0x0001
        /*0022*/ 	.short	0x0008
        /*0024*/ 	.byte	0x00, 0xf0, 0x11, 0x00


	//----- nvinfo : EIATTR_KPARAM_INFO
	.align		4
.L_11:
        /*0028*/ 	.byte	0x04, 0x17
        /*002a*/ 	.short	(.L_13 - .L_12)
.L_12:
        /*002c*/ 	.word	0x00000000
        /*0030*/ 	.short	0x0000
        /*0032*/ 	.short	0x0000
        /*0034*/ 	.byte	0x00, 0xf5, 0x21, 0x00


	//----- nvinfo : EIATTR_SPARSE_MMA_MASK
	.align		4
.L_13:
        /*0038*/ 	.byte	0x03, 0x50
        /*003a*/ 	.short	0x0000


	//----- nvinfo : EIATTR_MAXREG_COUNT
	.align		4
        /*003c*/ 	.byte	0x03, 0x1b
        /*003e*/ 	.short	0x00ff


	//----- nvinfo : EIATTR_MERCURY_ISA_VERSION
	.align		4
        /*0040*/ 	.byte	0x03, 0x5f
        /*0042*/ 	.short	0x0101


	//----- nvinfo : EIATTR_VRC_CTA_INIT_COUNT
	.align		4
        /*0044*/ 	.byte	0x02, 0x4a
	.zero		1
	.zero		1


	//----- nvinfo : EIATTR_EXIT_INSTR_OFFSETS
	.align		4
        /*0048*/ 	.byte	0x04, 0x1c
        /*004a*/ 	.short	(.L_15 - .L_14)


	//   ....[0]....
.L_14:
        /*004c*/ 	.word	0x000000f0


	//----- nvinfo : EIATTR_CBANK_PARAM_SIZE
	.align		4
.L_15:
        /*0050*/ 	.byte	0x03, 0x19
        /*0052*/ 	.short	0x0010


	//----- nvinfo : EIATTR_PARAM_CBANK
	.align		4
        /*0054*/ 	.byte	0x04, 0x0a
        /*0056*/ 	.short	(.L_17 - .L_16)
	.align		4
.L_16:
        /*0058*/ 	.word	index@(.nv.constant0._Z6kernelPiii)
        /*005c*/ 	.short	0x0380
        /*005e*/ 	.short	0x0010


	//----- nvinfo : EIATTR_SW_WAR
	.align		4
.L_17:
        /*0060*/ 	.byte	0x04, 0x36
        /*0062*/ 	.short	(.L_19 - .L_18)
.L_18:
        /*0064*/ 	.word	0x00000008
.L_19:


//--------------------- .nv.callgraph             --------------------------
	.section	.nv.callgraph,"",@"SHT_CUDA_CALLGRAPH"
	.align	4
	.sectionentsize	8
	.align		4
        /*0000*/ 	.word	0x00000000
	.align		4
        /*0004*/ 	.word	0xffffffff
	.align		4
        /*0008*/ 	.word	0x00000000
	.align		4
        /*000c*/ 	.word	0xfffffffe
	.align		4
        /*0010*/ 	.word	0x00000000
	.align		4
        /*0014*/ 	.word	0xfffffffd
	.align		4
        /*0018*/ 	.word	0x00000000
	.align		4
        /*001c*/ 	.word	0xfffffffc


//--------------------- .text._Z6kernelPiii       --------------------------
	.section	.text._Z6kernelPiii,"ax",@progbits
	.align	128
        .global         _Z6kernelPiii
        .type           _Z6kernelPiii,@function
        .size           _Z6kernelPiii,(.L_x_1 - _Z6kernelPiii)
        .other          _Z6kernelPiii,@"STO_CUDA_ENTRY STV_DEFAULT"
_Z6kernelPiii:
.text._Z6kernelPiii:
[----:B------:R-:W-:Y:S01]  /*0000*/  LDC R1, c[0x0][0x37c] ;  /* 0x0000df00ff017b82 */ /* 0x000fe20000000800 */
[----:B------:R-:W0:Y:S07]  /*0010*/  S2R R5, SR_TID.X ;  /* 0x0000000000057919 */ /* 0x000e2e0000002100 */
[----:B------:R-:W0:Y:S01]  /*0020*/  S2UR UR6, SR_CTAID.X ;  /* 0x00000000000679c3 */ /* 0x000e220000002500 */
[----:B------:R-:W1:Y:S01]  /*0030*/  LDCU UR8, c[0x0][0x388] ;  /* 0x00007100ff0877ac */ /* 0x000e620008000800 */
[----:B------:R-:W2:Y:S01]  /*0040*/  S2R R7, SR_TID.Y ;  /* 0x0000000000077919 */ /* 0x000ea20000002200 */
[----:B------:R-:W3:Y:S05]  /*0050*/  LDCU.64 UR4, c[0x0][0x358] ;  /* 0x00006b00ff0477ac */ /* 0x000eea0008000a00 */
[----:B------:R-:W0:Y:S08]  /*0060*/  LDC R0, c[0x0][0x360] ;  /* 0x0000d800ff007b82 */ /* 0x000e300000000800 */
[----:B------:R-:W2:Y:S08]  /*0070*/  S2UR UR7, SR_CTAID.Y ;  /* 0x00000000000779c3 */ /* 0x000eb00000002600 */
[----:B------:R-:W2:Y:S08]  /*0080*/  LDC R4, c[0x0][0x364] ;  /* 0x0000d900ff047b82 */ /* 0x000eb00000000800 */
[----:B------:R-:W4:Y:S01]  /*0090*/  LDC.64 R2, c[0x0][0x380] ;  /* 0x0000e000ff027b82 */ /* 0x000f220000000a00 */
[----:B0-----:R-:W-:-:S02]  /*00a0*/  IMAD R0, R0, UR6, R5 ;  /* 0x0000000600007c24 */ /* 0x001fc4000f8e0205 */
[----:B--2---:R-:W-:-:S04]  /*00b0*/  IMAD R5, R4, UR7, R7 ;  /* 0x0000000704057c24 */ /* 0x004fc8000f8e0207 */
[----:B-1----:R-:W-:-:S04]  /*00c0*/  IMAD R5, R5, UR8, R0 ;  /* 0x0000000805057c24 */ /* 0x002fc8000f8e0200 */
[----:B----4-:R-:W-:-:S05]  /*00d0*/  IMAD.WIDE R2, R5, 0x4, R2 ;  /* 0x0000000405027825 */ /* 0x010fca00078e0202 */
[----:B---3--:R-:W-:Y:S01]  /*00e0*/  STG.E desc[UR4][R2.64], R5 ;  /* 0x0000000502007986 */ /* 0x008fe2000c101904 */
[----:B------:R-:W-:Y:S05]  /*00f0*/  EXIT ;  /* 0x000000000000794d */ /* 0x000fea0003800000 */
.L_x_0:
[----:B------:R-:W-:-:S00]  /*0100*/  BRA `(.L_x_0) ;  /* 0xfffffffc00fc7947 */ /* 0x000fc0000383ffff */
[----:B------:R-:W-:-:S00]  /*0110*/  NOP ;  /* 0x0000000000007918 */ /* 0x000fc00000000000 */
        /* <DEDUP_REMOVED lines=14> */
.L_x_1:


//--------------------- .nv.shared.reserved.0     --------------------------
	.section	.nv.shared.reserved.0,"aw",@nobits
	.weak		__nv_reservedSMEM_offset_0_alias
	.size		__nv_reservedSMEM_offset_0_alias, 0, 64
	.other		__nv_reservedSMEM_offset_0_alias,@"STO_CUDA_RESERVED_SHARED STV_DEFAULT"
__nv_reservedSMEM_offset_0_alias:
	.zero		0
	.zero		64


//--------------------- .nv.constant0._Z6kernelPiii --------------------------
	.section	.nv.constant0._Z6kernelPiii,"a",@progbits
	.sectionflags	@""
	.align	4
.nv.constant0._Z6kernelPiii:
	.zero		912


//--------------------- SYMBOLS --------------------------

	.type		.nv.reservedSmem.offset0,@object
	.size		.nv.reservedSmem.offset0,0x4
